//
// Generated by NVIDIA NVVM Compiler
//
// Compiler Build ID: CL-36424714
// Cuda compilation tools, release 13.0, V13.0.88
// Based on NVVM 20.0.0
//

.version 9.0
.target sm_100
.address_size 64

	// .globl	_Z13cudaMatrixAddPfS_S_ii

.visible .entry _Z13cudaMatrixAddPfS_S_ii(
	.param .u64 .ptr .align 1 _Z13cudaMatrixAddPfS_S_ii_param_0,
	.param .u64 .ptr .align 1 _Z13cudaMatrixAddPfS_S_ii_param_1,
	.param .u64 .ptr .align 1 _Z13cudaMatrixAddPfS_S_ii_param_2,
	.param .u32 _Z13cudaMatrixAddPfS_S_ii_param_3,
	.param .u32 _Z13cudaMatrixAddPfS_S_ii_param_4
)
{
	.reg .pred 	%p<4>;
	.reg .b32 	%r<12>;
	.reg .b32 	%f<4>;
	.reg .b64 	%rd<11>;

	ld.param.u64 	%rd1, [_Z13cudaMatrixAddPfS_S_ii_param_0];
	ld.param.u64 	%rd2, [_Z13cudaMatrixAddPfS_S_ii_param_1];
	ld.param.u64 	%rd3, [_Z13cudaMatrixAddPfS_S_ii_param_2];
	ld.param.u32 	%r4, [_Z13cudaMatrixAddPfS_S_ii_param_3];
	ld.param.u32 	%r3, [_Z13cudaMatrixAddPfS_S_ii_param_4];
	mov.u32 	%r5, %ctaid.y;
	mov.u32 	%r6, %ntid.y;
	mov.u32 	%r7, %tid.y;
	mad.lo.s32 	%r1, %r5, %r6, %r7;
	mov.u32 	%r8, %ctaid.x;
	mov.u32 	%r9, %ntid.x;
	mov.u32 	%r10, %tid.x;
	mad.lo.s32 	%r2, %r8, %r9, %r10;
	setp.ge.s32 	%p1, %r1, %r4;
	setp.ge.s32 	%p2, %r2, %r3;
	or.pred  	%p3, %p1, %p2;
	@%p3 bra 	$L__BB0_2;
	cvta.to.global.u64 	%rd4, %rd1;
	cvta.to.global.u64 	%rd5, %rd2;
	cvta.to.global.u64 	%rd6, %rd3;
	mad.lo.s32 	%r11, %r3, %r1, %r2;
	mul.wide.s32 	%rd7, %r11, 4;
	add.s64 	%rd8, %rd4, %rd7;
	ld.global.f32 	%f1, [%rd8];
	add.s64 	%rd9, %rd5, %rd7;
	ld.global.f32 	%f2, [%rd9];
	add.f32 	%f3, %f1, %f2;
	add.s64 	%rd10, %rd6, %rd7;
	st.global.f32 	[%rd10], %f3;
$L__BB0_2:
	ret;

}
	// .globl	_Z14cudaMatrixMultPfS_S_i
.visible .entry _Z14cudaMatrixMultPfS_S_i(
	.param .u64 .ptr .align 1 _Z14cudaMatrixMultPfS_S_i_param_0,
	.param .u64 .ptr .align 1 _Z14cudaMatrixMultPfS_S_i_param_1,
	.param .u64 .ptr .align 1 _Z14cudaMatrixMultPfS_S_i_param_2,
	.param .u32 _Z14cudaMatrixMultPfS_S_i_param_3
)
{
	.reg .pred 	%p<12>;
	.reg .b32 	%r<41>;
	.reg .b32 	%f<56>;
	.reg .b64 	%rd<66>;

	ld.param.u64 	%rd15, [_Z14cudaMatrixMultPfS_S_i_param_0];
	ld.param.u64 	%rd16, [_Z14cudaMatrixMultPfS_S_i_param_1];
	ld.param.u64 	%rd14, [_Z14cudaMatrixMultPfS_S_i_param_2];
	ld.param.u32 	%r17, [_Z14cudaMatrixMultPfS_S_i_param_3];
	cvta.to.global.u64 	%rd1, %rd16;
	cvta.to.global.u64 	%rd2, %rd15;
	mov.u32 	%r18, %ctaid.y;
	mov.u32 	%r19, %ntid.y;
	mov.u32 	%r20, %tid.y;
	mad.lo.s32 	%r1, %r18, %r19, %r20;
	mov.u32 	%r21, %ctaid.x;
	mov.u32 	%r22, %ntid.x;
	mov.u32 	%r23, %tid.x;
	mad.lo.s32 	%r2, %r21, %r22, %r23;
	max.s32 	%r24, %r1, %r2;
	setp.ge.s32 	%p1, %r24, %r17;
	setp.lt.s32 	%p2, %r17, 1;
	or.pred  	%p3, %p1, %p2;
	@%p3 bra 	$L__BB1_12;
	cvta.to.global.u64 	%rd17, %rd14;
	mul.lo.s32 	%r3, %r17, %r1;
	add.s32 	%r26, %r3, %r2;
	mul.wide.s32 	%rd18, %r26, 4;
	add.s64 	%rd3, %rd17, %rd18;
	and.b32  	%r4, %r17, 7;
	setp.lt.u32 	%p4, %r17, 8;
	mov.f32 	%f53, 0f00000000;
	mov.b32 	%r39, 0;
	@%p4 bra 	$L__BB1_4;
	and.b32  	%r27, %r17, 2147483640;
	neg.s32 	%r37, %r27;
	mul.wide.u32 	%rd19, %r17, 4;
	add.s64 	%rd4, %rd1, %rd19;
	mul.wide.u32 	%rd20, %r17, 8;
	add.s64 	%rd5, %rd1, %rd20;
	mul.wide.u32 	%rd21, %r17, 12;
	add.s64 	%rd6, %rd1, %rd21;
	mul.wide.u32 	%rd22, %r17, 16;
	add.s64 	%rd7, %rd1, %rd22;
	mul.wide.u32 	%rd23, %r17, 20;
	add.s64 	%rd8, %rd1, %rd23;
	mul.wide.u32 	%rd24, %r17, 24;
	add.s64 	%rd9, %rd1, %rd24;
	mul.wide.u32 	%rd25, %r17, 28;
	add.s64 	%rd10, %rd1, %rd25;
	mul.wide.u32 	%rd26, %r3, 4;
	add.s64 	%rd27, %rd26, %rd2;
	add.s64 	%rd65, %rd27, 16;
	mov.f32 	%f53, 0f00000000;
	mov.u32 	%r36, %r2;
$L__BB1_3:
	.pragma "nounroll";
	and.b32  	%r39, %r17, 2147483640;
	mul.wide.s32 	%rd28, %r36, 4;
	add.s64 	%rd29, %rd4, %rd28;
	add.s64 	%rd30, %rd5, %rd28;
	add.s64 	%rd31, %rd6, %rd28;
	add.s64 	%rd32, %rd7, %rd28;
	add.s64 	%rd33, %rd8, %rd28;
	add.s64 	%rd34, %rd9, %rd28;
	add.s64 	%rd35, %rd10, %rd28;
	add.s64 	%rd36, %rd1, %rd28;
	ld.global.f32 	%f10, [%rd65+-16];
	ld.global.f32 	%f11, [%rd36];
	fma.rn.f32 	%f12, %f10, %f11, %f53;
	st.global.f32 	[%rd3], %f12;
	ld.global.f32 	%f13, [%rd65+-12];
	ld.global.f32 	%f14, [%rd29];
	fma.rn.f32 	%f15, %f13, %f14, %f12;
	st.global.f32 	[%rd3], %f15;
	ld.global.f32 	%f16, [%rd65+-8];
	ld.global.f32 	%f17, [%rd30];
	fma.rn.f32 	%f18, %f16, %f17, %f15;
	st.global.f32 	[%rd3], %f18;
	ld.global.f32 	%f19, [%rd65+-4];
	ld.global.f32 	%f20, [%rd31];
	fma.rn.f32 	%f21, %f19, %f20, %f18;
	st.global.f32 	[%rd3], %f21;
	ld.global.f32 	%f22, [%rd65];
	ld.global.f32 	%f23, [%rd32];
	fma.rn.f32 	%f24, %f22, %f23, %f21;
	st.global.f32 	[%rd3], %f24;
	ld.global.f32 	%f25, [%rd65+4];
	ld.global.f32 	%f26, [%rd33];
	fma.rn.f32 	%f27, %f25, %f26, %f24;
	st.global.f32 	[%rd3], %f27;
	ld.global.f32 	%f28, [%rd65+8];
	ld.global.f32 	%f29, [%rd34];
	fma.rn.f32 	%f30, %f28, %f29, %f27;
	st.global.f32 	[%rd3], %f30;
	ld.global.f32 	%f31, [%rd65+12];
	ld.global.f32 	%f32, [%rd35];
	fma.rn.f32 	%f53, %f31, %f32, %f30;
	st.global.f32 	[%rd3], %f53;
	add.s32 	%r37, %r37, 8;
	shl.b32 	%r28, %r17, 3;
	add.s32 	%r36, %r36, %r28;
	add.s64 	%rd65, %rd65, 32;
	setp.ne.s32 	%p5, %r37, 0;
	@%p5 bra 	$L__BB1_3;
$L__BB1_4:
	setp.eq.s32 	%p6, %r4, 0;
	@%p6 bra 	$L__BB1_12;
	and.b32  	%r12, %r17, 3;
	setp.lt.u32 	%p7, %r4, 4;
	@%p7 bra 	$L__BB1_7;
	add.s32 	%r29, %r39, %r3;
	mul.wide.u32 	%rd37, %r29, 4;
	add.s64 	%rd38, %rd2, %rd37;
	ld.global.f32 	%f33, [%rd38];
	mad.lo.s32 	%r30, %r39, %r17, %r2;
	mul.wide.s32 	%rd39, %r30, 4;
	add.s64 	%rd40, %rd1, %rd39;
	ld.global.f32 	%f34, [%rd40];
	fma.rn.f32 	%f35, %f33, %f34, %f53;
	st.global.f32 	[%rd3], %f35;
	cvt.u64.u32 	%rd41, %r3;
	cvt.u64.u32 	%rd42, %r39;
	add.s64 	%rd43, %rd42, %rd41;
	shl.b64 	%rd44, %rd43, 2;
	add.s64 	%rd45, %rd2, %rd44;
	ld.global.f32 	%f36, [%rd45+4];
	mul.wide.u32 	%rd46, %r17, 4;
	add.s64 	%rd47, %rd40, %rd46;
	ld.global.f32 	%f37, [%rd47];
	fma.rn.f32 	%f38, %f36, %f37, %f35;
	st.global.f32 	[%rd3], %f38;
	ld.global.f32 	%f39, [%rd45+8];
	add.s64 	%rd48, %rd47, %rd46;
	ld.global.f32 	%f40, [%rd48];
	fma.rn.f32 	%f41, %f39, %f40, %f38;
	st.global.f32 	[%rd3], %f41;
	ld.global.f32 	%f42, [%rd45+12];
	add.s64 	%rd49, %rd48, %rd46;
	ld.global.f32 	%f43, [%rd49];
	fma.rn.f32 	%f53, %f42, %f43, %f41;
	st.global.f32 	[%rd3], %f53;
	add.s32 	%r39, %r39, 4;
$L__BB1_7:
	setp.eq.s32 	%p8, %r12, 0;
	@%p8 bra 	$L__BB1_12;
	setp.eq.s32 	%p9, %r12, 1;
	@%p9 bra 	$L__BB1_10;
	add.s32 	%r31, %r39, %r3;
	mul.wide.u32 	%rd50, %r31, 4;
	add.s64 	%rd51, %rd2, %rd50;
	ld.global.f32 	%f44, [%rd51];
	mad.lo.s32 	%r32, %r39, %r17, %r2;
	mul.wide.s32 	%rd52, %r32, 4;
	add.s64 	%rd53, %rd1, %rd52;
	ld.global.f32 	%f45, [%rd53];
	fma.rn.f32 	%f46, %f44, %f45, %f53;
	st.global.f32 	[%rd3], %f46;
	cvt.u64.u32 	%rd54, %r3;
	cvt.u64.u32 	%rd55, %r39;
	add.s64 	%rd56, %rd55, %rd54;
	shl.b64 	%rd57, %rd56, 2;
	add.s64 	%rd58, %rd2, %rd57;
	ld.global.f32 	%f47, [%rd58+4];
	mul.wide.u32 	%rd59, %r17, 4;
	add.s64 	%rd60, %rd53, %rd59;
	ld.global.f32 	%f48, [%rd60];
	fma.rn.f32 	%f53, %f47, %f48, %f46;
	st.global.f32 	[%rd3], %f53;
	add.s32 	%r39, %r39, 2;
$L__BB1_10:
	and.b32  	%r33, %r17, 1;
	setp.eq.b32 	%p10, %r33, 1;
	not.pred 	%p11, %p10;
	@%p11 bra 	$L__BB1_12;
	add.s32 	%r34, %r39, %r3;
	mul.wide.u32 	%rd61, %r34, 4;
	add.s64 	%rd62, %rd2, %rd61;
	ld.global.f32 	%f49, [%rd62];
	mad.lo.s32 	%r35, %r39, %r17, %r2;
	mul.wide.s32 	%rd63, %r35, 4;
	add.s64 	%rd64, %rd1, %rd63;
	ld.global.f32 	%f50, [%rd64];
	fma.rn.f32 	%f51, %f49, %f50, %f53;
	st.global.f32 	[%rd3], %f51;
$L__BB1_12:
	ret;

}


// ===== COMPILED SASS (sm_100) =====

	.target	sm_100

	.elftype	@"ET_EXEC"


//--------------------- .note.nv.tkinfo           --------------------------
	.section	.note.nv.tkinfo,"",@"SHT_NOTE"
	.sectionflags	@"SHF_NOTE_NV_TKINFO"
	.tkinfo
        /*0018*/ 	.word	0x00000002
        /*0030*/ 	.string	""
        /*0030*/ 	.string	"ptxas"
        /*0030*/ 	.string	"Cuda compilation tools, release 13.0, V13.0.88"
        /*0030*/ 	.string	"Build cuda_13.0.r13.0/compiler.36424714_0"
        /*0030*/ 	.string	"-arch sm_100 -m 64 "



//--------------------- .note.nv.cuinfo           --------------------------
	.section	.note.nv.cuinfo,"",@"SHT_NOTE"
	.sectionflags	@"SHF_NOTE_NV_CUINFO"
        /*0018*/ 	.short	0x0002
        /*001a*/ 	.short	0x0064
        /*001c*/ 	.short	0x0082
	.zero		2


//--------------------- .nv.info                  --------------------------
	.section	.nv.info,"",@"SHT_CUDA_INFO"
	.align	4


	//----- nvinfo : EIATTR_REGCOUNT
	.align		4
        /*0000*/ 	.byte	0x04, 0x2f
        /*0002*/ 	.short	(.L_1 - .L_0)
	.align		4
.L_0:
        /*0004*/ 	.word	index@(_Z13cudaMatrixAddPfS_S_ii)
        /*0008*/ 	.word	0x0000000c


	//----- nvinfo : EIATTR_FRAME_SIZE
	.align		4
.L_1:
        /*000c*/ 	.byte	0x04, 0x11
        /*000e*/ 	.short	(.L_3 - .L_2)
	.align		4
.L_2:
        /*0010*/ 	.word	index@(_Z13cudaMatrixAddPfS_S_ii)
        /*0014*/ 	.word	0x00000000


	//----- nvinfo : EIATTR_REGCOUNT
	.align		4
.L_3:
        /*0018*/ 	.byte	0x04, 0x2f
        /*001a*/ 	.short	(.L_5 - .L_4)
	.align		4
.L_4:
        /*001c*/ 	.word	index@(_Z14cudaMatrixMultPfS_S_i)
        /*0020*/ 	.word	0x00000018


	//----- nvinfo : EIATTR_FRAME_SIZE
	.align		4
.L_5:
        /*0024*/ 	.byte	0x04, 0x11
        /*0026*/ 	.short	(.L_7 - .L_6)
	.align		4
.L_6:
        /*0028*/ 	.word	index@(_Z14cudaMatrixMultPfS_S_i)
        /*002c*/ 	.word	0x00000000


	//----- nvinfo : EIATTR_MIN_STACK_SIZE
	.align		4
.L_7:
        /*0030*/ 	.byte	0x04, 0x12
        /*0032*/ 	.short	(.L_9 - .L_8)
	.align		4
.L_8:
        /*0034*/ 	.word	index@(_Z14cudaMatrixMultPfS_S_i)
        /*0038*/ 	.word	0x00000000


	//----- nvinfo : EIATTR_MIN_STACK_SIZE
	.align		4
.L_9:
        /*003c*/ 	.byte	0x04, 0x12
        /*003e*/ 	.short	(.L_11 - .L_10)
	.align		4
.L_10:
        /*0040*/ 	.word	index@(_Z13cudaMatrixAddPfS_S_ii)
        /*0044*/ 	.word	0x00000000
.L_11:


//--------------------- .nv.compat                --------------------------
	.section	.nv.compat,"",@"SHT_CUDA_COMPAT_INFO"
	.align	4
        /*0000*/ 	.byte	0x02, 0x09, 0x00, 0x00, 0x02, 0x02, 0x01, 0x00, 0x02, 0x05, 0x05, 0x00, 0x03, 0x07, 0x01, 0x01
        /*0010*/ 	.byte	0x02, 0x03, 0x00, 0x00, 0x02, 0x06, 0x01, 0x00, 0x04, 0x0b, 0x08, 0x00, 0x09, 0x00, 0x00, 0x00
        /*0020*/ 	.byte	0x00, 0x00, 0x00, 0x00


//--------------------- .nv.info._Z14cudaMatrixMultPfS_S_i --------------------------
	.section	.nv.info._Z14cudaMatrixMultPfS_S_i,"",@"SHT_CUDA_INFO"
	.sectionflags	@""
	.align	4


	//----- nvinfo : EIATTR_CUDA_API_VERSION
	.align		4
        /*0000*/ 	.byte	0x04, 0x37
        /*0002*/ 	.short	(.L_13 - .L_12)
.L_12:
        /*0004*/ 	.word	0x00000082


	//----- nvinfo : EIATTR_KPARAM_INFO
	.align		4
.L_13:
        /*0008*/ 	.byte	0x04, 0x17
        /*000a*/ 	.short	(.L_15 - .L_14)
.L_14:
        /*000c*/ 	.word	0x00000000
        /*0010*/ 	.short	0x0003
        /*0012*/ 	.short	0x0018
        /*0014*/ 	.byte	0x00, 0xf0, 0x11, 0x00


	//----- nvinfo : EIATTR_KPARAM_INFO
	.align		4
.L_15:
        /*0018*/ 	.byte	0x04, 0x17
        /*001a*/ 	.short	(.L_17 - .L_16)
.L_16:
        /*001c*/ 	.word	0x00000000
        /*0020*/ 	.short	0x0002
        /*0022*/ 	.short	0x0010
        /*0024*/ 	.byte	0x00, 0xf5, 0x21, 0x00


	//----- nvinfo : EIATTR_KPARAM_INFO
	.align		4
.L_17:
        /*0028*/ 	.byte	0x04, 0x17
        /*002a*/ 	.short	(.L_19 - .L_18)
.L_18:
        /*002c*/ 	.word	0x00000000
        /*0030*/ 	.short	0x0001
        /*0032*/ 	.short	0x0008
        /*0034*/ 	.byte	0x00, 0xf5, 0x21, 0x00


	//----- nvinfo : EIATTR_KPARAM_INFO
	.align		4
.L_19:
        /*0038*/ 	.byte	0x04, 0x17
        /*003a*/ 	.short	(.L_21 - .L_20)
.L_20:
        /*003c*/ 	.word	0x00000000
        /*0040*/ 	.short	0x0000
        /*0042*/ 	.short	0x0000
        /*0044*/ 	.byte	0x00, 0xf5, 0x21, 0x00


	//----- nvinfo : EIATTR_SPARSE_MMA_MASK
	.align		4
.L_21:
        /*0048*/ 	.byte	0x03, 0x50
        /*004a*/ 	.short	0x0000


	//----- nvinfo : EIATTR_MAXREG_COUNT
	.align		4
        /*004c*/ 	.byte	0x03, 0x1b
        /*004e*/ 	.short	0x00ff


	//----- nvinfo : EIATTR_MERCURY_ISA_VERSION
	.align		4
        /*0050*/ 	.byte	0x03, 0x5f
        /*0052*/ 	.short	0x0101


	//----- nvinfo : EIATTR_VRC_CTA_INIT_COUNT
	.align		4
        /*0054*/ 	.byte	0x02, 0x4a
	.zero		1
	.zero		1


	//----- nvinfo : EIATTR_EXIT_INSTR_OFFSETS
	.align		4
        /*0058*/ 	.byte	0x04, 0x1c
        /*005a*/ 	.short	(.L_23 - .L_22)


	//   ....[0]....
.L_22:
        /*005c*/ 	.word	0x000000e0


	//   ....[1]....
        /*0060*/ 	.word	0x00000660


	//   ....[2]....
        /*0064*/ 	.word	0x000008d0


	//   ....[3]....
        /*0068*/ 	.word	0x00000a90


	//   ....[4]....
        /*006c*/ 	.word	0x00000b40


	//----- nvinfo : EIATTR_CBANK_PARAM_SIZE
	.align		4
.L_23:
        /*0070*/ 	.byte	0x03, 0x19
        /*0072*/ 	.short	0x001c


	//----- nvinfo : EIATTR_PARAM_CBANK
	.align		4
        /*0074*/ 	.byte	0x04, 0x0a
        /*0076*/ 	.short	(.L_25 - .L_24)
	.align		4
.L_24:
        /*0078*/ 	.word	index@(.nv.constant0._Z14cudaMatrixMultPfS_S_i)
        /*007c*/ 	.short	0x0380
        /*007e*/ 	.short	0x001c


	//----- nvinfo : EIATTR_SW_WAR
	.align		4
.L_25:
        /*0080*/ 	.byte	0x04, 0x36
        /*0082*/ 	.short	(.L_27 - .L_26)
.L_26:
        /*0084*/ 	.word	0x00000008
.L_27:


//--------------------- .nv.info._Z13cudaMatrixAddPfS_S_ii --------------------------
	.section	.nv.info._Z13cudaMatrixAddPfS_S_ii,"",@"SHT_CUDA_INFO"
	.sectionflags	@""
	.align	4


	//----- nvinfo : EIATTR_CUDA_API_VERSION
	.align		4
        /*0000*/ 	.byte	0x04, 0x37
        /*0002*/ 	.short	(.L_29 - .L_28)
.L_28:
        /*0004*/ 	.word	0x00000082


	//----- nvinfo : EIATTR_KPARAM_INFO
	.align		4
.L_29:
        /*0008*/ 	.byte	0x04, 0x17
        /*000a*/ 	.short	(.L_31 - .L_30)
.L_30:
        /*000c*/ 	.word	0x00000000
        /*0010*/ 	.short	0x0004
        /*0012*/ 	.short	0x001c
        /*0014*/ 	.byte	0x00, 0xf0, 0x11, 0x00


	//----- nvinfo : EIATTR_KPARAM_INFO
	.align		4
.L_31:
        /*0018*/ 	.byte	0x04, 0x17
        /*001a*/ 	.short	(.L_33 - .L_32)
.L_32:
        /*001c*/ 	.word	0x00000000
        /*0020*/ 	.short	0x0003
        /*0022*/ 	.short	0x0018
        /*0024*/ 	.byte	0x00, 0xf0, 0x11, 0x00


	//----- nvinfo : EIATTR_KPARAM_INFO
	.align		4
.L_33:
        /*0028*/ 	.byte	0x04, 0x17
        /*002a*/ 	.short	(.L_35 - .L_34)
.L_34:
        /*002c*/ 	.word	0x00000000
        /*0030*/ 	.short	0x0002
        /*0032*/ 	.short	0x0010
        /*0034*/ 	.byte	0x00, 0xf5, 0x21, 0x00


	//----- nvinfo : EIATTR_KPARAM_INFO
	.align		4
.L_35:
        /*0038*/ 	.byte	0x04, 0x17
        /*003a*/ 	.short	(.L_37 - .L_36)
.L_36:
        /*003c*/ 	.word	0x00000000
        /*0040*/ 	.short	0x0001
        /*0042*/ 	.short	0x0008
        /*0044*/ 	.byte	0x00, 0xf5, 0x21, 0x00


	//----- nvinfo : EIATTR_KPARAM_INFO
	.align		4
.L_37:
        /*0048*/ 	.byte	0x04, 0x17
        /*004a*/ 	.short	(.L_39 - .L_38)
.L_38:
        /*004c*/ 	.word	0x00000000
        /*0050*/ 	.short	0x0000
        /*0052*/ 	.short	0x0000
        /*0054*/ 	.byte	0x00, 0xf5, 0x21, 0x00


	//----- nvinfo : EIATTR_SPARSE_MMA_MASK
	.align		4
.L_39:
        /*0058*/ 	.byte	0x03, 0x50
        /*005a*/ 	.short	0x0000


	//----- nvinfo : EIATTR_MAXREG_COUNT
	.align		4
        /*005c*/ 	.byte	0x03, 0x1b
        /*005e*/ 	.short	0x00ff


	//----- nvinfo : EIATTR_MERCURY_ISA_VERSION
	.align		4
        /*0060*/ 	.byte	0x03, 0x5f
        /*0062*/ 	.short	0x0101


	//----- nvinfo : EIATTR_VRC_CTA_INIT_COUNT
	.align		4
        /*0064*/ 	.byte	0x02, 0x4a
	.zero		1
	.zero		1


	//----- nvinfo : EIATTR_EXIT_INSTR_OFFSETS
	.align		4
        /*0068*/ 	.byte	0x04, 0x1c
        /*006a*/ 	.short	(.L_41 - .L_40)


	//   ....[0]....
.L_40:
        /*006c*/ 	.word	0x000000c0


	//   ....[1]....
        /*0070*/ 	.word	0x00000190


	//----- nvinfo : EIATTR_CBANK_PARAM_SIZE
	.align		4
.L_41:
        /*0074*/ 	.byte	0x03, 0x19
        /*0076*/ 	.short	0x0020


	//----- nvinfo : EIATTR_PARAM_CBANK
	.align		4
        /*0078*/ 	.byte	0x04, 0x0a
        /*007a*/ 	.short	(.L_43 - .L_42)
	.align		4
.L_42:
        /*007c*/ 	.word	index@(.nv.constant0._Z13cudaMatrixAddPfS_S_ii)
        /*0080*/ 	.short	0x0380
        /*0082*/ 	.short	0x0020


	//----- nvinfo : EIATTR_SW_WAR
	.align		4
.L_43:
        /*0084*/ 	.byte	0x04, 0x36
        /*0086*/ 	.short	(.L_45 - .L_44)
.L_44:
        /*0088*/ 	.word	0x00000008
.L_45:


//--------------------- .nv.callgraph             --------------------------
	.section	.nv.callgraph,"",@"SHT_CUDA_CALLGRAPH"
	.align	4
	.sectionentsize	8
	.align		4
        /*0000*/ 	.word	0x00000000
	.align		4
        /*0004*/ 	.word	0xffffffff
	.align		4
        /*0008*/ 	.word	0x00000000
	.align		4
        /*000c*/ 	.word	0xfffffffe
	.align		4
        /*0010*/ 	.word	0x00000000
	.align		4
        /*0014*/ 	.word	0xfffffffd
	.align		4
        /*0018*/ 	.word	0x00000000
	.align		4
        /*001c*/ 	.word	0xfffffffc


//--------------------- .text._Z14cudaMatrixMultPfS_S_i --------------------------
	.section	.text._Z14cudaMatrixMultPfS_S_i,"ax",@progbits
	.align	128
        .global         _Z14cudaMatrixMultPfS_S_i
        .type           _Z14cudaMatrixMultPfS_S_i,@function
        .size           _Z14cudaMatrixMultPfS_S_i,(.L_x_6 - _Z14cudaMatrixMultPfS_S_i)
        .other          _Z14cudaMatrixMultPfS_S_i,@"STO_CUDA_ENTRY STV_DEFAULT"
_Z14cudaMatrixMultPfS_S_i:
.text._Z14cudaMatrixMultPfS_S_i:
[----:B------:R-:W-:Y:S01]  /*0000*/  LDC R1, c[0x0][0x37c] ;  /* 0x0000df00ff017b82 */ /* 0x000fe20000000800 */
[----:B------:R-:W0:Y:S07]  /*0010*/  S2R R0, SR_TID.Y ;  /* 0x0000000000007919 */ /* 0x000e2e0000002200 */
[----:B------:R-:W0:Y:S01]  /*0020*/  S2UR UR4, SR_CTAID.Y ;  /* 0x00000000000479c3 */ /* 0x000e220000002600 */
[----:B------:R-:W1:Y:S01]  /*0030*/  LDCU UR18, c[0x0][0x398] ;  /* 0x00007300ff1277ac */ /* 0x000e620008000800 */
[----:B------:R-:W2:Y:S06]  /*0040*/  S2R R3, SR_TID.X ;  /* 0x0000000000037919 */ /* 0x000eac0000002100 */
[----:B------:R-:W0:Y:S08]  /*0050*/  LDC R5, c[0x0][0x364] ;  /* 0x0000d900ff057b82 */ /* 0x000e300000000800 */
[----:B------:R-:W2:Y:S01]  /*0060*/  S2UR UR5, SR_CTAID.X ;  /* 0x00000000000579c3 */ /* 0x000ea20000002500 */
[----:B-1----:R-:W-:-:S07]  /*0070*/  UISETP.GE.AND UP0, UPT, UR18, 0x1, UPT ;  /* 0x000000011200788c */ /* 0x002fce000bf06270 */
[----:B------:R-:W2:Y:S01]  /*0080*/  LDC R2, c[0x0][0x360] ;  /* 0x0000d800ff027b82 */ /* 0x000ea20000000800 */
[----:B------:R-:W-:Y:S01]  /*0090*/  PLOP3.LUT P0, PT, PT, PT, UP0, 0x80, 0x8 ;  /* 0x000000000008781c */ /* 0x000fe20003f0f008 */
[----:B0-----:R-:W-:Y:S02]  /*00a0*/  IMAD R5, R5, UR4, R0 ;  /* 0x0000000405057c24 */ /* 0x001fe4000f8e0200 */
[----:B--2---:R-:W-:-:S05]  /*00b0*/  IMAD R0, R2, UR5, R3 ;  /* 0x0000000502007c24 */ /* 0x004fca000f8e0203 */
[----:B------:R-:W-:-:S04]  /*00c0*/  VIMNMX R2, PT, PT, R5, R0, !PT ;  /* 0x0000000005027248 */ /* 0x000fc80007fe0100 */
[----:B------:R-:W-:-:S13]  /*00d0*/  ISETP.GE.OR P0, PT, R2, UR18, !P0 ;  /* 0x0000001202007c0c */ /* 0x000fda000c706670 */
[----:B------:R-:W-:Y:S05]  /*00e0*/  @P0 EXIT ;  /* 0x000000000000094d */ /* 0x000fea0003800000 */
[----:B------:R-:W0:Y:S01]  /*00f0*/  LDC.64 R2, c[0x0][0x390] ;  /* 0x0000e400ff027b82 */ /* 0x000e220000000a00 */
[----:B------:R-:W-:Y:S01]  /*0100*/  IMAD R5, R5, UR18, RZ ;  /* 0x0000001205057c24 */ /* 0x000fe2000f8e02ff */
[----:B------:R-:W-:Y:S01]  /*0110*/  UISETP.GE.U32.AND UP0, UPT, UR18, 0x8, UPT ;  /* 0x000000081200788c */ /* 0x000fe2000bf06070 */
[----:B------:R-:W-:Y:S01]  /*0120*/  MOV R4, RZ ;  /* 0x000000ff00047202 */ /* 0x000fe20000000f00 */
[----:B------:R-:W1:Y:S02]  /*0130*/  LDCU.64 UR16, c[0x0][0x358] ;  /* 0x00006b00ff1077ac */ /* 0x000e640008000a00 */
[----:B------:R-:W-:-:S05]  /*0140*/  IADD3 R7, PT, PT, R0, R5, RZ ;  /* 0x0000000500077210 */ /* 0x000fca0007ffe0ff */
[----:B0-----:R-:W-:-:S04]  /*0150*/  IMAD.WIDE R2, R7, 0x4, R2 ;  /* 0x0000000407027825 */ /* 0x001fc800078e0202 */
[----:B------:R-:W-:Y:S01]  /*0160*/  HFMA2 R7, -RZ, RZ, 0, 0 ;  /* 0x00000000ff077431 */ /* 0x000fe200000001ff */
[----:B-1----:R-:W-:Y:S06]  /*0170*/  BRA.U !UP0, `(.L_x_0) ;  /* 0x0000000508307547 */ /* 0x002fec000b800000 */
[----:B------:R-:W0:Y:S01]  /*0180*/  LDCU.128 UR20, c[0x0][0x380] ;  /* 0x00007000ff1477ac */ /* 0x000e220008000c00 */
[----:B------:R-:W-:Y:S01]  /*0190*/  MOV R4, R0 ;  /* 0x0000000000047202 */ /* 0x000fe20000000f00 */
[----:B------:R-:W-:-:S04]  /*01a0*/  ULOP3.LUT UR4, UR18, 0x7ffffff8, URZ, 0xc0, !UPT ;  /* 0x7ffffff812047892 */ /* 0x000fc8000f8ec0ff */
[----:B------:R-:W-:Y:S01]  /*01b0*/  UIADD3 UR4, UPT, UPT, -UR4, URZ, URZ ;  /* 0x000000ff04047290 */ /* 0x000fe2000fffe1ff */
[----:B0-----:R-:W-:Y:S01]  /*01c0*/  MOV R6, UR20 ;  /* 0x0000001400067c02 */ /* 0x001fe20008000f00 */
[----:B------:R-:W-:Y:S01]  /*01d0*/  UIMAD.WIDE.U32 UR6, UR18, 0xc, UR22 ;  /* 0x0000000c120678a5 */ /* 0x000fe2000f8e0016 */
[----:B------:R-:W-:Y:S01]  /*01e0*/  MOV R7, UR21 ;  /* 0x0000001500077c02 */ /* 0x000fe20008000f00 */
[----:B------:R-:W-:Y:S02]  /*01f0*/  UIMAD.WIDE.U32 UR8, UR18, 0x10, UR22 ;  /* 0x00000010120878a5 */ /* 0x000fe4000f8e0016 */
[----:B------:R-:W-:Y:S01]  /*0200*/  UIMAD.WIDE.U32 UR10, UR18, 0x14, UR22 ;  /* 0x00000014120a78a5 */ /* 0x000fe2000f8e0016 */
[----:B------:R-:W-:Y:S01]  /*0210*/  IMAD.WIDE.U32 R6, R5, 0x4, R6 ;  /* 0x0000000405067825 */ /* 0x000fe200078e0006 */
[----:B------:R-:W-:Y:S02]  /*0220*/  UIMAD.WIDE.U32 UR12, UR18, 0x18, UR22 ;  /* 0x00000018120c78a5 */ /* 0x000fe4000f8e0016 */
[----:B------:R-:W-:Y:S01]  /*0230*/  UIMAD.WIDE.U32 UR14, UR18, 0x1c, UR22 ;  /* 0x0000001c120e78a5 */ /* 0x000fe2000f8e0016 */
[----:B------:R-:W-:-:S04]  /*0240*/  IADD3 R6, P0, PT, R6, 0x10, RZ ;  /* 0x0000001006067810 */ /* 0x000fc80007f1e0ff */
[----:B------:R-:W-:Y:S02]  /*0250*/  IADD3.X R9, PT, PT, RZ, R7, RZ, P0, !PT ;  /* 0x00000007ff097210 */ /* 0x000fe400007fe4ff */
[----:B------:R-:W-:-:S07]  /*0260*/  MOV R7, RZ ;  /* 0x000000ff00077202 */ /* 0x000fce0000000f00 */
.L_x_1:
[----:B------:R-:W-:Y:S01]  /*0270*/  HFMA2 R11, -RZ, RZ, 0, 2.384185791015625e-07 ;  /* 0x00000004ff0b7431 */ /* 0x000fe200000001ff */
[----:B------:R-:W-:-:S05]  /*0280*/  MOV R8, R6 ;  /* 0x0000000600087202 */ /* 0x000fca0000000f00 */
[----:B------:R-:W2:Y:S01]  /*0290*/  LDG.E R6, desc[UR16][R8.64+-0x10] ;  /* 0xfffff01008067981 */ /* 0x000ea2000c1e1900 */
[----:B------:R-:W-:-:S06]  /*02a0*/  IMAD.WIDE R10, R4, R11, UR22 ;  /* 0x00000016040a7e25 */ /* 0x000fcc000f8e020b */
[----:B------:R-:W2:Y:S01]  /*02b0*/  LDG.E R10, desc[UR16][R10.64] ;  /* 0x000000100a0a7981 */ /* 0x000ea2000c1e1900 */
[----:B------:R-:W-:-:S06]  /*02c0*/  UIMAD.WIDE.U32 UR20, UR18, 0x4, UR22 ;  /* 0x00000004121478a5 */ /* 0x000fcc000f8e0016 */
[----:B------:R-:W-:Y:S01]  /*02d0*/  MOV R13, UR21 ;  /* 0x00000015000d7c02 */ /* 0x000fe20008000f00 */
[----:B------:R-:W-:Y:S02]  /*02e0*/  IMAD.U32 R12, RZ, RZ, UR20 ;  /* 0x00000014ff0c7e24 */ /* 0x000fe4000f8e00ff */
[----:B--2---:R-:W-:Y:S02]  /*02f0*/  FFMA R15, R6, R10, R7 ;  /* 0x0000000a060f7223 */ /* 0x004fe40000000007 */
[----:B0-----:R-:W-:-:S03]  /*0300*/  IMAD.WIDE R6, R4, 0x4, R12 ;  /* 0x0000000404067825 */ /* 0x001fc600078e020c */
[----:B------:R0:W-:Y:S04]  /*0310*/  STG.E desc[UR16][R2.64], R15 ;  /* 0x0000000f02007986 */ /* 0x0001e8000c101910 */
[----:B------:R-:W2:Y:S04]  /*0320*/  LDG.E R6, desc[UR16][R6.64] ;  /* 0x0000001006067981 */ /* 0x000ea8000c1e1900 */
[----:B------:R-:W2:Y:S01]  /*0330*/  LDG.E R14, desc[UR16][R8.64+-0xc] ;  /* 0xfffff410080e7981 */ /* 0x000ea2000c1e1900 */
[----:B------:R-:W-:-:S06]  /*0340*/  UIMAD.WIDE.U32 UR20, UR18, 0x8, UR22 ;  /* 0x00000008121478a5 */ /* 0x000fcc000f8e0016 */
[----:B------:R-:W-:Y:S02]  /*0350*/  MOV R12, UR20 ;  /* 0x00000014000c7c02 */ /* 0x000fe40008000f00 */
[----:B------:R-:W-:-:S03]  /*0360*/  MOV R13, UR21 ;  /* 0x00000015000d7c02 */ /* 0x000fc60008000f00 */
[----:B------:R-:W-:-:S04]  /*0370*/  IMAD.WIDE R10, R4, 0x4, R12 ;  /* 0x00000004040a7825 */ /* 0x000fc800078e020c */
[----:B--2---:R-:W-:-:S05]  /*0380*/  FFMA R17, R14, R6, R15 ;  /* 0x000000060e117223 */ /* 0x004fca000000000f */
[----:B------:R-:W-:Y:S04]  /*0390*/  STG.E desc[UR16][R2.64], R17 ;  /* 0x0000001102007986 */ /* 0x000fe8000c101910 */
[----:B------:R-:W0:Y:S04]  /*03a0*/  LDG.E R10, desc[UR16][R10.64] ;  /* 0x000000100a0a7981 */ /* 0x000e28000c1e1900 */
[----:B------:R-:W0:Y:S01]  /*03b0*/  LDG.E R12, desc[UR16][R8.64+-0x8] ;  /* 0xfffff810080c7981 */ /* 0x000e22000c1e1900 */
[----:B------:R-:W-:-:S05]  /*03c0*/  HFMA2 R13, -RZ, RZ, 0, 2.384185791015625e-07 ;  /* 0x00000004ff0d7431 */ /* 0x000fca00000001ff */
[----:B------:R-:W-:-:S04]  /*03d0*/  IMAD.WIDE R6, R4, R13, UR6 ;  /* 0x0000000604067e25 */ /* 0x000fc8000f8e020d */
[----:B0-----:R-:W-:-:S05]  /*03e0*/  FFMA R15, R12, R10, R17 ;  /* 0x0000000a0c0f7223 */ /* 0x001fca0000000011 */
[----:B------:R0:W-:Y:S04]  /*03f0*/  STG.E desc[UR16][R2.64], R15 ;  /* 0x0000000f02007986 */ /* 0x0001e8000c101910 */
[----:B------:R-:W2:Y:S04]  /*0400*/  LDG.E R6, desc[UR16][R6.64] ;  /* 0x0000001006067981 */ /* 0x000ea8000c1e1900 */
[----:B------:R-:W2:Y:S02]  /*0410*/  LDG.E R12, desc[UR16][R8.64+-0x4] ;  /* 0xfffffc10080c7981 */ /* 0x000ea4000c1e1900 */
[----:B--2---:R-:W-:Y:S01]  /*0420*/  FFMA R19, R12, R6, R15 ;  /* 0x000000060c137223 */ /* 0x004fe2000000000f */
[----:B------:R-:W-:-:S04]  /*0430*/  IMAD.WIDE R12, R4, R13, UR8 ;  /* 0x00000008040c7e25 */ /* 0x000fc8000f8e020d */
[----:B------:R1:W-:Y:S04]  /*0440*/  STG.E desc[UR16][R2.64], R19 ;  /* 0x0000001302007986 */ /* 0x0003e8000c101910 */
[----:B------:R-:W2:Y:S04]  /*0450*/  LDG.E R12, desc[UR16][R12.64] ;  /* 0x000000100c0c7981 */ /* 0x000ea8000c1e1900 */
[----:B------:R-:W2:Y:S01]  /*0460*/  LDG.E R10, desc[UR16][R8.64] ;  /* 0x00000010080a7981 */ /* 0x000ea2000c1e1900 */
[----:B------:R-:W-:Y:S01]  /*0470*/  MOV R11, 0x4 ;  /* 0x00000004000b7802 */ /* 0x000fe20000000f00 */
[----:B0-----:R-:W-:-:S02]  /*0480*/  HFMA2 R15, -RZ, RZ, 0, 2.384185791015625e-07 ;  /* 0x00000004ff0f7431 */ /* 0x001fc400000001ff */
[----:B--2---:R-:W-:Y:S02]  /*0490*/  FFMA R17, R10, R12, R19 ;  /* 0x0000000c0a117223 */ /* 0x004fe40000000013 */
[----:B------:R-:W-:-:S03]  /*04a0*/  IMAD.WIDE R10, R4, R11, UR10 ;  /* 0x0000000a040a7e25 */ /* 0x000fc6000f8e020b */
[----:B------:R0:W-:Y:S04]  /*04b0*/  STG.E desc[UR16][R2.64], R17 ;  /* 0x0000001102007986 */ /* 0x0001e8000c101910 */
[----:B------:R-:W2:Y:S04]  /*04c0*/  LDG.E R10, desc[UR16][R10.64] ;  /* 0x000000100a0a7981 */ /* 0x000ea8000c1e1900 */
[----:B------:R-:W2:Y:S01]  /*04d0*/  LDG.E R6, desc[UR16][R8.64+0x4] ;  /* 0x0000041008067981 */ /* 0x000ea2000c1e1900 */
[----:B------:R-:W-:-:S04]  /*04e0*/  IMAD.WIDE R14, R4, R15, UR12 ;  /* 0x0000000c040e7e25 */ /* 0x000fc8000f8e020f */
[----:B--2---:R-:W-:-:S05]  /*04f0*/  FFMA R21, R6, R10, R17 ;  /* 0x0000000a06157223 */ /* 0x004fca0000000011 */
[----:B------:R0:W-:Y:S04]  /*0500*/  STG.E desc[UR16][R2.64], R21 ;  /* 0x0000001502007986 */ /* 0x0001e8000c101910 */
[----:B------:R-:W1:Y:S04]  /*0510*/  LDG.E R14, desc[UR16][R14.64] ;  /* 0x000000100e0e7981 */ /* 0x000e68000c1e1900 */
[----:B------:R-:W1:Y:S01]  /*0520*/  LDG.E R6, desc[UR16][R8.64+0x8] ;  /* 0x0000081008067981 */ /* 0x000e62000c1e1900 */
[----:B------:R-:W-:-:S04]  /*0530*/  IMAD.MOV.U32 R13, RZ, RZ, 0x4 ;  /* 0x00000004ff0d7424 */ /* 0x000fc800078e00ff */
[----:B------:R-:W-:-:S04]  /*0540*/  IMAD.WIDE R12, R4, R13, UR14 ;  /* 0x0000000e040c7e25 */ /* 0x000fc8000f8e020d */
[----:B-1----:R-:W-:-:S05]  /*0550*/  FFMA R19, R6, R14, R21 ;  /* 0x0000000e06137223 */ /* 0x002fca0000000015 */
[----:B------:R0:W-:Y:S04]  /*0560*/  STG.E desc[UR16][R2.64], R19 ;  /* 0x0000001302007986 */ /* 0x0001e8000c101910 */
[----:B------:R-:W2:Y:S04]  /*0570*/  LDG.E R12, desc[UR16][R12.64] ;  /* 0x000000100c0c7981 */ /* 0x000ea8000c1e1900 */
[----:B------:R-:W2:Y:S01]  /*0580*/  LDG.E R6, desc[UR16][R8.64+0xc] ;  /* 0x00000c1008067981 */ /* 0x000ea2000c1e1900 */
[----:B------:R-:W-:-:S04]  /*0590*/  UIADD3 UR4, UPT, UPT, UR4, 0x8, URZ ;  /* 0x0000000804047890 */ /* 0x000fc8000fffe0ff */
[----:B------:R-:W-:Y:S01]  /*05a0*/  UISETP.NE.AND UP0, UPT, UR4, URZ, UPT ;  /* 0x000000ff0400728c */ /* 0x000fe2000bf05270 */
[----:B------:R-:W-:-:S04]  /*05b0*/  MOV R11, UR18 ;  /* 0x00000012000b7c02 */ /* 0x000fc80008000f00 */
[----:B------:R-:W-:Y:S01]  /*05c0*/  LEA R4, R11, R4, 0x3 ;  /* 0x000000040b047211 */ /* 0x000fe200078e18ff */
[----:B--2---:R-:W-:-:S05]  /*05d0*/  FFMA R7, R6, R12, R19 ;  /* 0x0000000c06077223 */ /* 0x004fca0000000013 */
[----:B------:R0:W-:Y:S01]  /*05e0*/  STG.E desc[UR16][R2.64], R7 ;  /* 0x0000000702007986 */ /* 0x0001e2000c101910 */
[----:B------:R-:W-:-:S04]  /*05f0*/  IADD3 R6, P0, PT, R8, 0x20, RZ ;  /* 0x0000002008067810 */ /* 0x000fc80007f1e0ff */
[----:B------:R-:W-:Y:S01]  /*0600*/  IADD3.X R9, PT, PT, RZ, R9, RZ, P0, !PT ;  /* 0x00000009ff097210 */ /* 0x000fe200007fe4ff */
[----:B------:R-:W-:Y:S08]  /*0610*/  BRA.U UP0, `(.L_x_1) ;  /* 0xfffffffd00147547 */ /* 0x000ff0000b83ffff */
[----:B------:R-:W-:-:S06]  /*0620*/  ULOP3.LUT UR4, UR18, 0x7ffffff8, URZ, 0xc0, !UPT ;  /* 0x7ffffff812047892 */ /* 0x000fcc000f8ec0ff */
[----:B------:R-:W-:-:S07]  /*0630*/  MOV R4, UR4 ;  /* 0x0000000400047c02 */ /* 0x000fce0008000f00 */
.L_x_0:
[----:B------:R-:W-:-:S06]  /*0640*/  ULOP3.LUT UR4, UR18, 0x7, URZ, 0xc0, !UPT ;  /* 0x0000000712047892 */ /* 0x000fcc000f8ec0ff */
[----:B------:R-:W-:-:S13]  /*0650*/  ISETP.NE.AND P0, PT, RZ, UR4, PT ;  /* 0x00000004ff007c0c */ /* 0x000fda000bf05270 */
[----:B------:R-:W-:Y:S05]  /*0660*/  @!P0 EXIT ;  /* 0x000000000000894d */ /* 0x000fea0003800000 */
[----:B------:R-:W-:Y:S02]  /*0670*/  UISETP.GE.U32.AND UP0, UPT, UR4, 0x4, UPT ;  /* 0x000000040400788c */ /* 0x000fe4000bf06070 */
[----:B------:R-:W-:-:S07]  /*0680*/  ULOP3.LUT UR4, UR18, 0x3, URZ, 0xc0, !UPT ;  /* 0x0000000312047892 */ /* 0x000fce000f8ec0ff */
[----:B------:R-:W-:Y:S05]  /*0690*/  BRA.U !UP0, `(.L_x_2) ;  /* 0x0000000108887547 */ /* 0x000fea000b800000 */
[----:B------:R-:W1:Y:S01]  /*06a0*/  LDC.64 R10, c[0x0][0x380] ;  /* 0x0000e000ff0a7b82 */ /* 0x000e620000000a00 */
[----:B------:R-:W-:Y:S01]  /*06b0*/  IADD3 R9, PT, PT, R5, R4, RZ ;  /* 0x0000000405097210 */ /* 0x000fe20007ffe0ff */
[----:B------:R-:W-:Y:S01]  /*06c0*/  IMAD R15, R4, UR18, R0 ;  /* 0x00000012040f7c24 */ /* 0x000fe2000f8e0200 */
[----:B------:R-:W2:Y:S05]  /*06d0*/  LDCU.64 UR6, c[0x0][0x380] ;  /* 0x00007000ff0677ac */ /* 0x000eaa0008000a00 */
[----:B------:R-:W3:Y:S01]  /*06e0*/  LDC.64 R12, c[0x0][0x388] ;  /* 0x0000e200ff0c7b82 */ /* 0x000ee20000000a00 */
[----:B-1----:R-:W-:-:S06]  /*06f0*/  IMAD.WIDE.U32 R10, R9, 0x4, R10 ;  /* 0x00000004090a7825 */ /* 0x002fcc00078e000a */
[----:B------:R-:W4:Y:S01]  /*0700*/  LDG.E R10, desc[UR16][R10.64] ;  /* 0x000000100a0a7981 */ /* 0x000f22000c1e1900 */
[----:B---3--:R-:W-:-:S05]  /*0710*/  IMAD.WIDE R12, R15, 0x4, R12 ;  /* 0x000000040f0c7825 */ /* 0x008fca00078e020c */
[----:B------:R-:W4:Y:S01]  /*0720*/  LDG.E R6, desc[UR16][R12.64] ;  /* 0x000000100c067981 */ /* 0x000f22000c1e1900 */
[----:B------:R-:W-:Y:S02]  /*0730*/  IADD3 R9, P0, PT, R5, R4, RZ ;  /* 0x0000000405097210 */ /* 0x000fe40007f1e0ff */
[----:B0-----:R-:W-:Y:S02]  /*0740*/  MOV R17, UR18 ;  /* 0x0000001200117c02 */ /* 0x001fe40008000f00 */
[----:B------:R-:W-:Y:S02]  /*0750*/  IADD3.X R14, PT, PT, RZ, RZ, RZ, P0, !PT ;  /* 0x000000ffff0e7210 */ /* 0x000fe400007fe4ff */
[----:B--2---:R-:W-:-:S04]  /*0760*/  LEA R8, P0, R9, UR6, 0x2 ;  /* 0x0000000609087c11 */ /* 0x004fc8000f8010ff */
[----:B------:R-:W-:Y:S01]  /*0770*/  LEA.HI.X R9, R9, UR7, R14, 0x2, P0 ;  /* 0x0000000709097c11 */ /* 0x000fe200080f140e */
[----:B----4-:R-:W-:Y:S01]  /*0780*/  FFMA R15, R10, R6, R7 ;  /* 0x000000060a0f7223 */ /* 0x010fe20000000007 */
[----:B------:R-:W-:-:S04]  /*0790*/  IMAD.WIDE.U32 R6, R17, 0x4, R12 ;  /* 0x0000000411067825 */ /* 0x000fc800078e000c */
[----:B------:R1:W-:Y:S04]  /*07a0*/  STG.E desc[UR16][R2.64], R15 ;  /* 0x0000000f02007986 */ /* 0x0003e8000c101910 */
[----:B------:R-:W2:Y:S04]  /*07b0*/  LDG.E R11, desc[UR16][R6.64] ;  /* 0x00000010060b7981 */ /* 0x000ea8000c1e1900 */
[----:B------:R-:W2:Y:S01]  /*07c0*/  LDG.E R10, desc[UR16][R8.64+0x4] ;  /* 0x00000410080a7981 */ /* 0x000ea2000c1e1900 */
[----:B------:R-:W-:Y:S02]  /*07d0*/  IMAD.U32 R13, RZ, RZ, UR18 ;  /* 0x00000012ff0d7e24 */ /* 0x000fe4000f8e00ff */
[----:B--2---:R-:W-:-:S02]  /*07e0*/  FFMA R17, R10, R11, R15 ;  /* 0x0000000b0a117223 */ /* 0x004fc4000000000f */
[----:B------:R-:W-:-:S03]  /*07f0*/  IMAD.WIDE.U32 R10, R13, 0x4, R6 ;  /* 0x000000040d0a7825 */ /* 0x000fc600078e0006 */
[----:B------:R1:W-:Y:S04]  /*0800*/  STG.E desc[UR16][R2.64], R17 ;  /* 0x0000001102007986 */ /* 0x0003e8000c101910 */
[----:B------:R-:W2:Y:S04]  /*0810*/  LDG.E R13, desc[UR16][R10.64] ;  /* 0x000000100a0d7981 */ /* 0x000ea8000c1e1900 */
[----:B------:R-:W2:Y:S01]  /*0820*/  LDG.E R12, desc[UR16][R8.64+0x8] ;  /* 0x00000810080c7981 */ /* 0x000ea2000c1e1900 */
[----:B------:R-:W-:Y:S01]  /*0830*/  MOV R21, UR18 ;  /* 0x0000001200157c02 */ /* 0x000fe20008000f00 */
[----:B--2---:R-:W-:-:S04]  /*0840*/  FFMA R19, R12, R13, R17 ;  /* 0x0000000d0c137223 */ /* 0x004fc80000000011 */
[----:B------:R-:W-:Y:S01]  /*0850*/  IMAD.WIDE.U32 R12, R21, 0x4, R10 ;  /* 0x00000004150c7825 */ /* 0x000fe200078e000a */
[----:B------:R1:W-:Y:S04]  /*0860*/  STG.E desc[UR16][R2.64], R19 ;  /* 0x0000001302007986 */ /* 0x0003e8000c101910 */
[----:B------:R-:W2:Y:S04]  /*0870*/  LDG.E R6, desc[UR16][R8.64+0xc] ;  /* 0x00000c1008067981 */ /* 0x000ea8000c1e1900 */
[----:B------:R-:W2:Y:S01]  /*0880*/  LDG.E R12, desc[UR16][R12.64] ;  /* 0x000000100c0c7981 */ /* 0x000ea2000c1e1900 */
[----:B------:R-:W-:Y:S01]  /*0890*/  IADD3 R4, PT, PT, R4, 0x4, RZ ;  /* 0x0000000404047810 */ /* 0x000fe20007ffe0ff */
[----:B--2---:R-:W-:-:S05]  /*08a0*/  FFMA R7, R6, R12, R19 ;  /* 0x0000000c06077223 */ /* 0x004fca0000000013 */
[----:B------:R1:W-:Y:S02]  /*08b0*/  STG.E desc[UR16][R2.64], R7 ;  /* 0x0000000702007986 */ /* 0x0003e4000c101910 */
.L_x_2:
[----:B------:R-:W-:-:S13]  /*08c0*/  ISETP.NE.AND P0, PT, RZ, UR4, PT ;  /* 0x00000004ff007c0c */ /* 0x000fda000bf05270 */
[----:B------:R-:W-:Y:S05]  /*08d0*/  @!P0 EXIT ;  /* 0x000000000000894d */ /* 0x000fea0003800000 */
[----:B------:R-:W-:-:S09]  /*08e0*/  UISETP.NE.AND UP0, UPT, UR4, 0x1, UPT ;  /* 0x000000010400788c */ /* 0x000fd2000bf05270 */
[----:B------:R-:W-:Y:S05]  /*08f0*/  BRA.U !UP0, `(.L_x_3) ;  /* 0x0000000108587547 */ /* 0x000fea000b800000 */
[----:B------:R-:W2:Y:S01]  /*0900*/  LDC.64 R8, c[0x0][0x380] ;  /* 0x0000e000ff087b82 */ /* 0x000ea20000000a00 */
[----:B------:R-:W-:Y:S01]  /*0910*/  IADD3 R11, PT, PT, R5, R4, RZ ;  /* 0x00000004050b7210 */ /* 0x000fe20007ffe0ff */
[----:B-1----:R-:W-:Y:S01]  /*0920*/  IMAD R15, R4, UR18, R0 ;  /* 0x00000012040f7c24 */ /* 0x002fe2000f8e0200 */
[----:B------:R-:W1:Y:S05]  /*0930*/  LDCU.64 UR4, c[0x0][0x380] ;  /* 0x00007000ff0477ac */ /* 0x000e6a0008000a00 */
[----:B------:R-:W3:Y:S01]  /*0940*/  LDC.64 R12, c[0x0][0x388] ;  /* 0x0000e200ff0c7b82 */ /* 0x000ee20000000a00 */
[----:B--2---:R-:W-:-:S06]  /*0950*/  IMAD.WIDE.U32 R10, R11, 0x4, R8 ;  /* 0x000000040b0a7825 */ /* 0x004fcc00078e0008 */
[----:B------:R-:W0:Y:S01]  /*0960*/  LDG.E R10, desc[UR16][R10.64] ;  /* 0x000000100a0a7981 */ /* 0x000e22000c1e1900 */
[----:B---3--:R-:W-:-:S05]  /*0970*/  IMAD.WIDE R12, R15, 0x4, R12 ;  /* 0x000000040f0c7825 */ /* 0x008fca00078e020c */
[----:B------:R-:W0:Y:S01]  /*0980*/  LDG.E R6, desc[UR16][R12.64] ;  /* 0x000000100c067981 */ /* 0x000e22000c1e1900 */
[----:B------:R-:W-:Y:S02]  /*0990*/  IADD3 R9, P0, PT, R5, R4, RZ ;  /* 0x0000000405097210 */ /* 0x000fe40007f1e0ff */
[----:B------:R-:W-:Y:S02]  /*09a0*/  MOV R15, UR18 ;  /* 0x00000012000f7c02 */ /* 0x000fe40008000f00 */
[----:B------:R-:W-:Y:S02]  /*09b0*/  IADD3.X R14, PT, PT, RZ, RZ, RZ, P0, !PT ;  /* 0x000000ffff0e7210 */ /* 0x000fe400007fe4ff */
[----:B-1----:R-:W-:-:S04]  /*09c0*/  LEA R8, P0, R9, UR4, 0x2 ;  /* 0x0000000409087c11 */ /* 0x002fc8000f8010ff */
[----:B------:R-:W-:Y:S01]  /*09d0*/  LEA.HI.X R9, R9, UR5, R14, 0x2, P0 ;  /* 0x0000000509097c11 */ /* 0x000fe200080f140e */
[----:B------:R-:W-:-:S04]  /*09e0*/  IMAD.WIDE.U32 R14, R15, 0x4, R12 ;  /* 0x000000040f0e7825 */ /* 0x000fc800078e000c */
[----:B0-----:R-:W-:-:S05]  /*09f0*/  FFMA R17, R10, R6, R7 ;  /* 0x000000060a117223 */ /* 0x001fca0000000007 */
[----:B------:R2:W-:Y:S04]  /*0a00*/  STG.E desc[UR16][R2.64], R17 ;  /* 0x0000001102007986 */ /* 0x0005e8000c101910 */
[----:B------:R-:W3:Y:S04]  /*0a10*/  LDG.E R14, desc[UR16][R14.64] ;  /* 0x000000100e0e7981 */ /* 0x000ee8000c1e1900 */
[----:B------:R-:W3:Y:S01]  /*0a20*/  LDG.E R8, desc[UR16][R8.64+0x4] ;  /* 0x0000041008087981 */ /* 0x000ee2000c1e1900 */
[----:B------:R-:W-:Y:S01]  /*0a30*/  IADD3 R4, PT, PT, R4, 0x2, RZ ;  /* 0x0000000204047810 */ /* 0x000fe20007ffe0ff */
[----:B---3--:R-:W-:-:S05]  /*0a40*/  FFMA R7, R8, R14, R17 ;  /* 0x0000000e08077223 */ /* 0x008fca0000000011 */
[----:B------:R2:W-:Y:S02]  /*0a50*/  STG.E desc[UR16][R2.64], R7 ;  /* 0x0000000702007986 */ /* 0x0005e4000c101910 */
.L_x_3:
[----:B------:R-:W-:-:S04]  /*0a60*/  ULOP3.LUT UR4, UR18, 0x1, URZ, 0xc0, !UPT ;  /* 0x0000000112047892 */ /* 0x000fc8000f8ec0ff */
[----:B------:R-:W-:-:S06]  /*0a70*/  UISETP.NE.U32.AND UP0, UPT, UR4, 0x1, UPT ;  /* 0x000000010400788c */ /* 0x000fcc000bf05070 */
[----:B------:R-:W-:-:S13]  /*0a80*/  PLOP3.LUT P0, PT, PT, PT, UP0, 0x80, 0x8 ;  /* 0x000000000008781c */ /* 0x000fda0003f0f008 */
[----:B------:R-:W-:Y:S05]  /*0a90*/  @P0 EXIT ;  /* 0x000000000000094d */ /* 0x000fea0003800000 */
[----:B------:R-:W3:Y:S01]  /*0aa0*/  LDC.64 R8, c[0x0][0x380] ;  /* 0x0000e000ff087b82 */ /* 0x000ee20000000a00 */
[----:B------:R-:W-:Y:S01]  /*0ab0*/  IADD3 R5, PT, PT, R5, R4, RZ ;  /* 0x0000000405057210 */ /* 0x000fe20007ffe0ff */
[----:B------:R-:W-:-:S06]  /*0ac0*/  IMAD R13, R4, UR18, R0 ;  /* 0x00000012040d7c24 */ /* 0x000fcc000f8e0200 */
[----:B------:R-:W4:Y:S01]  /*0ad0*/  LDC.64 R10, c[0x0][0x388] ;  /* 0x0000e200ff0a7b82 */ /* 0x000f220000000a00 */
[----:B---3--:R-:W-:-:S06]  /*0ae0*/  IMAD.WIDE.U32 R4, R5, 0x4, R8 ;  /* 0x0000000405047825 */ /* 0x008fcc00078e0008 */
[----:B------:R-:W0:Y:S01]  /*0af0*/  LDG.E R4, desc[UR16][R4.64] ;  /* 0x0000001004047981 */ /* 0x000e22000c1e1900 */
[----:B----4-:R-:W-:-:S06]  /*0b00*/  IMAD.WIDE R8, R13, 0x4, R10 ;  /* 0x000000040d087825 */ /* 0x010fcc00078e020a */
[----:B------:R-:W0:Y:S02]  /*0b10*/  LDG.E R8, desc[UR16][R8.64] ;  /* 0x0000001008087981 */ /* 0x000e24000c1e1900 */
[----:B012---:R-:W-:-:S05]  /*0b20*/  FFMA R7, R4, R8, R7 ;  /* 0x0000000804077223 */ /* 0x007fca0000000007 */
[----:B------:R-:W-:Y:S01]  /*0b30*/  STG.E desc[UR16][R2.64], R7 ;  /* 0x0000000702007986 */ /* 0x000fe2000c101910 */
[----:B------:R-:W-:Y:S05]  /*0b40*/  EXIT ;  /* 0x000000000000794d */ /* 0x000fea0003800000 */
.L_x_4:
[----:B------:R-:W-:-:S00]  /*0b50*/  BRA `(.L_x_4) ;  /* 0xfffffffc00fc7947 */ /* 0x000fc0000383ffff */
[----:B------:R-:W-:-:S00]  /*0b60*/  NOP ;  /* 0x0000000000007918 */ /* 0x000fc00000000000 */
        /* <DEDUP_REMOVED lines=9> */
.L_x_6:


//--------------------- .text._Z13cudaMatrixAddPfS_S_ii --------------------------
	.section	.text._Z13cudaMatrixAddPfS_S_ii,"ax",@progbits
	.align	128
        .global         _Z13cudaMatrixAddPfS_S_ii
        .type           _Z13cudaMatrixAddPfS_S_ii,@function
        .size           _Z13cudaMatrixAddPfS_S_ii,(.L_x_7 - _Z13cudaMatrixAddPfS_S_ii)
        .other          _Z13cudaMatrixAddPfS_S_ii,@"STO_CUDA_ENTRY STV_DEFAULT"
_Z13cudaMatrixAddPfS_S_ii:
.text._Z13cudaMatrixAddPfS_S_ii:
[----:B------:R-:W-:Y:S01]  /*0000*/  LDC R1, c[0x0][0x37c] ;  /* 0x0000df00ff017b82 */ /* 0x000fe20000000800 */
[----:B------:R-:W0:Y:S07]  /*0010*/  S2R R2, SR_TID.X ;  /* 0x0000000000027919 */ /* 0x000e2e0000002100 */
[----:B------:R-:W1:Y:S01]  /*0020*/  LDC R0, c[0x0][0x364] ;  /* 0x0000d900ff007b82 */ /* 0x000e620000000800 */
[----:B------:R-:W2:Y:S01]  /*0030*/  LDCU.64 UR6, c[0x0][0x398] ;  /* 0x00007300ff0677ac */ /* 0x000ea20008000a00 */
[----:B------:R-:W1:Y:S06]  /*0040*/  S2R R3, SR_TID.Y ;  /* 0x0000000000037919 */ /* 0x000e6c0000002200 */
[----:B------:R-:W0:Y:S08]  /*0050*/  S2UR UR5, SR_CTAID.X ;  /* 0x00000000000579c3 */ /* 0x000e300000002500 */
[----:B------:R-:W0:Y:S08]  /*0060*/  LDC R7, c[0x0][0x360] ;  /* 0x0000d800ff077b82 */ /* 0x000e300000000800 */
[----:B------:R-:W1:Y:S01]  /*0070*/  S2UR UR4, SR_CTAID.Y ;  /* 0x00000000000479c3 */ /* 0x000e620000002600 */
[----:B0-----:R-:W-:-:S05]  /*0080*/  IMAD R7, R7, UR5, R2 ;  /* 0x0000000507077c24 */ /* 0x001fca000f8e0202 */
[----:B--2---:R-:W-:Y:S01]  /*0090*/  ISETP.GE.AND P0, PT, R7, UR7, PT ;  /* 0x0000000707007c0c */ /* 0x004fe2000bf06270 */
[----:B-1----:R-:W-:-:S05]  /*00a0*/  IMAD R0, R0, UR4, R3 ;  /* 0x0000000400007c24 */ /* 0x002fca000f8e0203 */
[----:B------:R-:W-:-:S13]  /*00b0*/  ISETP.GE.OR P0, PT, R0, UR6, P0 ;  /* 0x0000000600007c0c */ /* 0x000fda0008706670 */
[----:B------:R-:W-:Y:S05]  /*00c0*/  @P0 EXIT ;  /* 0x000000000000094d */ /* 0x000fea0003800000 */
[----:B------:R-:W0:Y:S01]  /*00d0*/  LDC.64 R2, c[0x0][0x380] ;  /* 0x0000e000ff027b82 */ /* 0x000e220000000a00 */
[----:B------:R-:W1:Y:S01]  /*00e0*/  LDCU.64 UR4, c[0x0][0x358] ;  /* 0x00006b00ff0477ac */ /* 0x000e620008000a00 */
[----:B------:R-:W-:-:S06]  /*00f0*/  IMAD R9, R0, UR7, R7 ;  /* 0x0000000700097c24 */ /* 0x000fcc000f8e0207 */
[----:B------:R-:W2:Y:S08]  /*0100*/  LDC.64 R4, c[0x0][0x388] ;  /* 0x0000e200ff047b82 */ /* 0x000eb00000000a00 */
[----:B------:R-:W3:Y:S01]  /*0110*/  LDC.64 R6, c[0x0][0x390] ;  /* 0x0000e400ff067b82 */ /* 0x000ee20000000a00 */
[----:B0-----:R-:W-:-:S06]  /*0120*/  IMAD.WIDE R2, R9, 0x4, R2 ;  /* 0x0000000409027825 */ /* 0x001fcc00078e0202 */
[----:B-1----:R-:W4:Y:S01]  /*0130*/  LDG.E R2, desc[UR4][R2.64] ;  /* 0x0000000402027981 */ /* 0x002f22000c1e1900 */
[----:B--2---:R-:W-:-:S06]  /*0140*/  IMAD.WIDE R4, R9, 0x4, R4 ;  /* 0x0000000409047825 */ /* 0x004fcc00078e0204 */
[----:B------:R-:W4:Y:S01]  /*0150*/  LDG.E R5, desc[UR4][R4.64] ;  /* 0x0000000404057981 */ /* 0x000f22000c1e1900 */
[----:B---3--:R-:W-:-:S04]  /*0160*/  IMAD.WIDE R6, R9, 0x4, R6 ;  /* 0x0000000409067825 */ /* 0x008fc800078e0206 */
[----:B----4-:R-:W-:-:S05]  /*0170*/  FADD R9, R2, R5 ;  /* 0x0000000502097221 */ /* 0x010fca0000000000 */
[----:B------:R-:W-:Y:S01]  /*0180*/  STG.E desc[UR4][R6.64], R9 ;  /* 0x0000000906007986 */ /* 0x000fe2000c101904 */
[----:B------:R-:W-:Y:S05]  /*0190*/  EXIT ;  /* 0x000000000000794d */ /* 0x000fea0003800000 */
.L_x_5:
        /* <DEDUP_REMOVED lines=14> */
.L_x_7:


//--------------------- .nv.shared.reserved.0     --------------------------
	.section	.nv.shared.reserved.0,"aw",@nobits
	.weak		__nv_reservedSMEM_offset_0_alias
	.size		__nv_reservedSMEM_offset_0_alias, 0, 64
	.other		__nv_reservedSMEM_offset_0_alias,@"STO_CUDA_RESERVED_SHARED STV_DEFAULT"
__nv_reservedSMEM_offset_0_alias:
	.zero		0
	.zero		64


//--------------------- .nv.constant0._Z14cudaMatrixMultPfS_S_i --------------------------
	.section	.nv.constant0._Z14cudaMatrixMultPfS_S_i,"a",@progbits
	.sectionflags	@""
	.align	4
.nv.constant0._Z14cudaMatrixMultPfS_S_i:
	.zero		924


//--------------------- .nv.constant0._Z13cudaMatrixAddPfS_S_ii --------------------------
	.section	.nv.constant0._Z13cudaMatrixAddPfS_S_ii,"a",@progbits
	.sectionflags	@""
	.align	4
.nv.constant0._Z13cudaMatrixAddPfS_S_ii:
	.zero		928


//--------------------- SYMBOLS --------------------------

	.type		.nv.reservedSmem.offset0,@object
	.size		.nv.reservedSmem.offset0,0x4
